	.headerflags	@"EF_CUDA_TEXMODE_UNIFIED EF_CUDA_64BIT_ADDRESS EF_CUDA_ACCELERATORS EF_CUDA_SM90 EF_CUDA_VIRTUAL_SM(EF_CUDA_SM90)"
	.elftype	@"ET_EXEC"


//--------------------- .nv.info                  --------------------------
	.section	.nv.info,"",@"SHT_CUDA_INFO"
	.align	4


	//----- nvinfo : EIATTR_REGCOUNT
	.align		4
        /*0000*/ 	.byte	0x04, 0x2f
        /*0002*/ 	.short	(.L_3 - .L_2)
	.align		4
.L_2:
        /*0004*/ 	.word	index@(triton_poi_fused__native_batch_norm_legit_no_training__prelu_kernel_16)
        /*0008*/ 	.word	0x00000012


	//----- nvinfo : EIATTR_MIN_STACK_SIZE
	.align		4
.L_3:
        /*000c*/ 	.byte	0x04, 0x12
        /*000e*/ 	.short	(.L_5 - .L_4)
	.align		4
.L_4:
        /*0010*/ 	.word	index@(triton_poi_fused__native_batch_norm_legit_no_training__prelu_kernel_16)
        /*0014*/ 	.word	0x00000000


	//----- nvinfo : EIATTR_FRAME_SIZE
	.align		4
.L_5:
        /*0018*/ 	.byte	0x04, 0x11
        /*001a*/ 	.short	(.L_7 - .L_6)
	.align		4
.L_6:
        /*001c*/ 	.word	index@(triton_poi_fused__native_batch_norm_legit_no_training__prelu_kernel_16)
        /*0020*/ 	.word	0x00000000


	//----- nvinfo : EIATTR_MIN_STACK_SIZE
	.align		4
.L_7:
        /*0024*/ 	.byte	0x04, 0x12
        /*0026*/ 	.short	(.L_9 - .L_8)
	.align		4
.L_8:
        /*0028*/ 	.word	index@(triton_poi_fused__native_batch_norm_legit_no_training__prelu_kernel_16)
        /*002c*/ 	.word	0x00000000
.L_9:


//--------------------- .nv.info.triton_poi_fused__native_batch_norm_legit_no_training__prelu_kernel_16 --------------------------
	.section	.nv.info.triton_poi_fused__native_batch_norm_legit_no_training__prelu_kernel_16,"",@"SHT_CUDA_INFO"
	.sectionflags	@""
	.align	4


	//----- nvinfo : EIATTR_CUDA_API_VERSION
	.align		4
        /*0000*/ 	.byte	0x04, 0x37
        /*0002*/ 	.short	(.L_11 - .L_10)
.L_10:
        /*0004*/ 	.word	0x0000007c


	//----- nvinfo : EIATTR_KPARAM_INFO
	.align		4
.L_11:
        /*0008*/ 	.byte	0x04, 0x17
        /*000a*/ 	.short	(.L_13 - .L_12)
.L_12:
        /*000c*/ 	.word	0x00000000
        /*0010*/ 	.short	0x0007
        /*0012*/ 	.short	0x0038
        /*0014*/ 	.byte	0x00, 0xf0, 0x11, 0x00


	//----- nvinfo : EIATTR_KPARAM_INFO
	.align		4
.L_13:
        /*0018*/ 	.byte	0x04, 0x17
        /*001a*/ 	.short	(.L_15 - .L_14)
.L_14:
        /*001c*/ 	.word	0x00000000
        /*0020*/ 	.short	0x0006
        /*0022*/ 	.short	0x0030
        /*0024*/ 	.byte	0x00, 0xf4, 0x21, 0x00


	//----- nvinfo : EIATTR_KPARAM_INFO
	.align		4
.L_15:
        /*0028*/ 	.byte	0x04, 0x17
        /*002a*/ 	.short	(.L_17 - .L_16)
.L_16:
        /*002c*/ 	.word	0x00000000
        /*0030*/ 	.short	0x0005
        /*0032*/ 	.short	0x0028
        /*0034*/ 	.byte	0x00, 0xf4, 0x21, 0x00


	//----- nvinfo : EIATTR_KPARAM_INFO
	.align		4
.L_17:
        /*0038*/ 	.byte	0x04, 0x17
        /*003a*/ 	.short	(.L_19 - .L_18)
.L_18:
        /*003c*/ 	.word	0x00000000
        /*0040*/ 	.short	0x0004
        /*0042*/ 	.short	0x0020
        /*0044*/ 	.byte	0x00, 0xf4, 0x21, 0x00


	//----- nvinfo : EIATTR_KPARAM_INFO
	.align		4
.L_19:
        /*0048*/ 	.byte	0x04, 0x17
        /*004a*/ 	.short	(.L_21 - .L_20)
.L_20:
        /*004c*/ 	.word	0x00000000
        /*0050*/ 	.short	0x0003
        /*0052*/ 	.short	0x0018
        /*0054*/ 	.byte	0x00, 0xf4, 0x21, 0x00


	//----- nvinfo : EIATTR_KPARAM_INFO
	.align		4
.L_21:
        /*0058*/ 	.byte	0x04, 0x17
        /*005a*/ 	.short	(.L_23 - .L_22)
.L_22:
        /*005c*/ 	.word	0x00000000
        /*0060*/ 	.short	0x0002
        /*0062*/ 	.short	0x0010
        /*0064*/ 	.byte	0x00, 0xf4, 0x21, 0x00


	//----- nvinfo : EIATTR_KPARAM_INFO
	.align		4
.L_23:
        /*0068*/ 	.byte	0x04, 0x17
        /*006a*/ 	.short	(.L_25 - .L_24)
.L_24:
        /*006c*/ 	.word	0x00000000
        /*0070*/ 	.short	0x0001
        /*0072*/ 	.short	0x0008
        /*0074*/ 	.byte	0x00, 0xf4, 0x21, 0x00


	//----- nvinfo : EIATTR_KPARAM_INFO
	.align		4
.L_25:
        /*0078*/ 	.byte	0x04, 0x17
        /*007a*/ 	.short	(.L_27 - .L_26)
.L_26:
        /*007c*/ 	.word	0x00000000
        /*0080*/ 	.short	0x0000
        /*0082*/ 	.short	0x0000
        /*0084*/ 	.byte	0x00, 0xf4, 0x21, 0x00


	//----- nvinfo : EIATTR_SPARSE_MMA_MASK
	.align		4
.L_27:
        /*0088*/ 	.byte	0x03, 0x50
        /*008a*/ 	.short	0x0000


	//----- nvinfo : EIATTR_MAXREG_COUNT
	.align		4
        /*008c*/ 	.byte	0x03, 0x1b
        /*008e*/ 	.short	0x00ff


	//----- nvinfo : EIATTR_EXIT_INSTR_OFFSETS
	.align		4
        /*0090*/ 	.byte	0x04, 0x1c
        /*0092*/ 	.short	(.L_29 - .L_28)


	//   ....[0]....
.L_28:
        /*0094*/ 	.word	0x00000300


	//----- nvinfo : EIATTR_REQNTID
	.align		4
.L_29:
        /*0098*/ 	.byte	0x04, 0x10
        /*009a*/ 	.short	(.L_31 - .L_30)
.L_30:
        /*009c*/ 	.word	0x00000080
        /*00a0*/ 	.word	0x00000001
        /*00a4*/ 	.word	0x00000001


	//----- nvinfo : EIATTR_CBANK_PARAM_SIZE
	.align		4
.L_31:
        /*00a8*/ 	.byte	0x03, 0x19
        /*00aa*/ 	.short	0x003c


	//----- nvinfo : EIATTR_PARAM_CBANK
	.align		4
        /*00ac*/ 	.byte	0x04, 0x0a
        /*00ae*/ 	.short	(.L_33 - .L_32)
	.align		4
.L_32:
        /*00b0*/ 	.word	index@(.nv.constant0.triton_poi_fused__native_batch_norm_legit_no_training__prelu_kernel_16)
        /*00b4*/ 	.short	0x0210
        /*00b6*/ 	.short	0x003c


	//----- nvinfo : EIATTR_SW_WAR
	.align		4
.L_33:
        /*00b8*/ 	.byte	0x04, 0x36
        /*00ba*/ 	.short	(.L_35 - .L_34)
.L_34:
        /*00bc*/ 	.word	0x00000008
.L_35:


//--------------------- .nv.callgraph             --------------------------
	.section	.nv.callgraph,"",@"SHT_CUDA_CALLGRAPH"
	.align	4
	.sectionentsize	8
	.align		4
        /*0000*/ 	.word	0x00000000
	.align		4
        /*0004*/ 	.word	0xffffffff
	.align		4
        /*0008*/ 	.word	0x00000000
	.align		4
        /*000c*/ 	.word	0xfffffffe
	.align		4
        /*0010*/ 	.word	0x00000000
	.align		4
        /*0014*/ 	.word	0xfffffffd
	.align		4
        /*0018*/ 	.word	0x00000000
	.align		4
        /*001c*/ 	.word	0xfffffffc


//--------------------- .nv.constant4             --------------------------
	.section	.nv.constant4,"a",@progbits
	.align	8
	.align		8
.nv.constant4:
        /*0000*/ 	.dword	_$_str
	.align		8
        /*0008*/ 	.dword	_$_str_$_2


//--------------------- .text.triton_poi_fused__native_batch_norm_legit_no_training__prelu_kernel_16 --------------------------
	.section	.text.triton_poi_fused__native_batch_norm_legit_no_training__prelu_kernel_16,"ax",@progbits
	.align	128
        .global         triton_poi_fused__native_batch_norm_legit_no_training__prelu_kernel_16
        .type           triton_poi_fused__native_batch_norm_legit_no_training__prelu_kernel_16,@function
        .size           triton_poi_fused__native_batch_norm_legit_no_training__prelu_kernel_16,(.L_x_1 - triton_poi_fused__native_batch_norm_legit_no_training__prelu_kernel_16)
        .other          triton_poi_fused__native_batch_norm_legit_no_training__prelu_kernel_16,@"STO_CUDA_ENTRY STV_DEFAULT"
triton_poi_fused__native_batch_norm_legit_no_training__prelu_kernel_16:
.text.triton_poi_fused__native_batch_norm_legit_no_training__prelu_kernel_16:
[----:B------:R-:W-:Y:S01]  /*0000*/  LDC R1, c[0x0][0x28] ;  /* 0x00000a00ff017b82 */ /* 0x000fe20000000800 */
[----:B------:R-:W1:Y:S07]  /*0010*/  S2R R0, SR_TID.X ;  /* 0x0000000000007919 */ /* 0x000e6e0000002100 */
[----:B------:R-:W2:Y:S01]  /*0020*/  LDC.64 R6, c[0x0][0x228] ;  /* 0x00008a00ff067b82 */ /* 0x000ea20000000a00 */
[----:B------:R-:W-:Y:S01]  /*0030*/  ULDC.64 UR4, c[0x0][0x208] ;  /* 0x0000820000047ab9 */ /* 0x000fe20000000a00 */
[----:B------:R-:W3:Y:S06]  /*0040*/  S2R R3, SR_CTAID.X ;  /* 0x0000000000037919 */ /* 0x000eec0000002500 */
[----:B------:R-:W4:Y:S08]  /*0050*/  LDC.64 R4, c[0x0][0x220] ;  /* 0x00008800ff047b82 */ /* 0x000f300000000a00 */
[----:B------:R-:W5:Y:S08]  /*0060*/  LDC.64 R8, c[0x0][0x230] ;  /* 0x00008c00ff087b82 */ /* 0x000f700000000a00 */
[----:B------:R-:W5:Y:S01]  /*0070*/  LDC.64 R10, c[0x0][0x238] ;  /* 0x00008e00ff0a7b82 */ /* 0x000f620000000a00 */
[----:B-1----:R-:W-:-:S07]  /*0080*/  LOP3.LUT R0, R0, 0x7f, RZ, 0xc0, !PT ;  /* 0x0000007f00007812 */ /* 0x002fce00078ec0ff */
[----:B------:R-:W1:Y:S01]  /*0090*/  LDC.64 R12, c[0x0][0x240] ;  /* 0x00009000ff0c7b82 */ /* 0x000e620000000a00 */
[----:B---3--:R-:W-:Y:S02]  /*00a0*/  SHF.R.S32.HI R2, RZ, 0x18, R3 ;  /* 0x00000018ff027819 */ /* 0x008fe40000011403 */
[----:B------:R-:W-:Y:S02]  /*00b0*/  LEA R0, R3, R0, 0x7 ;  /* 0x0000000003007211 */ /* 0x000fe400078e38ff */
[----:B------:R-:W-:-:S04]  /*00c0*/  SGXT R3, R2, 0x1 ;  /* 0x000000010203781a */ /* 0x000fc80000000200 */
[----:B------:R-:W-:-:S04]  /*00d0*/  LEA.HI R3, R3, R0, RZ, 0x5 ;  /* 0x0000000003037211 */ /* 0x000fc800078f28ff */
[----:B------:R-:W-:-:S04]  /*00e0*/  LOP3.LUT R3, R3, 0xffffffe0, RZ, 0xc0, !PT ;  /* 0xffffffe003037812 */ /* 0x000fc800078ec0ff */
[----:B------:R-:W-:Y:S02]  /*00f0*/  IADD3 R15, R0, -R3, RZ ;  /* 0x80000003000f7210 */ /* 0x000fe40007ffe0ff */
[----:B------:R-:W3:Y:S03]  /*0100*/  LDC.64 R2, c[0x0][0x218] ;  /* 0x00008600ff027b82 */ /* 0x000ee60000000a00 */
[----:B--2---:R-:W-:-:S05]  /*0110*/  IMAD.WIDE R6, R15, 0x4, R6 ;  /* 0x000000040f067825 */ /* 0x004fca00078e0206 */
[----:B------:R2:W2:Y:S01]  /*0120*/  LDG.E.EL R14, desc[UR4][R6.64] ;  /* 0x00000004060e7981 */ /* 0x0004a2000c2e1900 */
[----:B----4-:R-:W-:-:S04]  /*0130*/  IMAD.WIDE R4, R15, 0x4, R4 ;  /* 0x000000040f047825 */ /* 0x010fc800078e0204 */
[C---:B-----5:R-:W-:Y:S02]  /*0140*/  IMAD.WIDE R8, R15.reuse, 0x4, R8 ;  /* 0x000000040f087825 */ /* 0x060fe400078e0208 */
[----:B------:R-:W4:Y:S02]  /*0150*/  LDG.E.EL R5, desc[UR4][R4.64] ;  /* 0x0000000404057981 */ /* 0x000f24000c2e1900 */
[----:B---3--:R-:W-:Y:S02]  /*0160*/  IMAD.WIDE R2, R0, 0x4, R2 ;  /* 0x0000000400027825 */ /* 0x008fe400078e0202 */
[----:B------:R-:W3:Y:S02]  /*0170*/  LDG.E.EL R8, desc[UR4][R8.64] ;  /* 0x0000000408087981 */ /* 0x000ee4000c2e1900 */
[C---:B0-2---:R-:W-:Y:S02]  /*0180*/  IMAD.WIDE R6, R15.reuse, 0x4, R10 ;  /* 0x000000040f067825 */ /* 0x045fe400078e020a */
[----:B------:R0:W4:Y:S04]  /*0190*/  LDG.E R2, desc[UR4][R2.64] ;  /* 0x0000000402027981 */ /* 0x000128000c1e1900 */
[----:B------:R-:W3:Y:S01]  /*01a0*/  LDG.E.EL R7, desc[UR4][R6.64] ;  /* 0x0000000406077981 */ /* 0x000ee2000c2e1900 */
[----:B-1----:R-:W-:-:S06]  /*01b0*/  IMAD.WIDE R10, R15, 0x4, R12 ;  /* 0x000000040f0a7825 */ /* 0x002fcc00078e020c */
[----:B------:R-:W2:Y:S01]  /*01c0*/  LDG.E.EL R10, desc[UR4][R10.64] ;  /* 0x000000040a0a7981 */ /* 0x000ea2000c2e1900 */
[----:B0-----:R-:W-:Y:S01]  /*01d0*/  HFMA2.MMA R3, -RZ, RZ, 1.625, 0 ;  /* 0x3e800000ff037435 */ /* 0x001fe200000001ff */
[----:B------:R-:W-:-:S04]  /*01e0*/  FADD R14, R14, 0.0010000000474974513054 ;  /* 0x3a83126f0e0e7421 */ /* 0x000fc80000000000 */
[----:B------:R-:W0:Y:S02]  /*01f0*/  MUFU.SQRT R12, R14 ;  /* 0x0000000e000c7308 */ /* 0x000e240000002000 */
[C---:B0-----:R-:W-:Y:S02]  /*0200*/  FSETP.GT.AND P0, PT, R12.reuse, 8.50705917302346158658e+37, PT ;  /* 0x7e8000000c00780b */ /* 0x041fe40003f04000 */
[----:B------:R-:W-:-:S11]  /*0210*/  FSETP.GEU.AND P1, PT, R12, 1.175494350822287508e-38, PT ;  /* 0x008000000c00780b */ /* 0x000fd60003f2e000 */
[----:B------:R-:W-:-:S04]  /*0220*/  @P0 FMUL R12, R12, 0.25 ;  /* 0x3e8000000c0c0820 */ /* 0x000fc80000400000 */
[----:B------:R-:W-:-:S06]  /*0230*/  @!P1 FMUL R12, R12, 16777216 ;  /* 0x4b8000000c0c9820 */ /* 0x000fcc0000400000 */
[----:B------:R-:W0:Y:S01]  /*0240*/  MUFU.RCP R12, R12 ;  /* 0x0000000c000c7308 */ /* 0x000e220000001000 */
[----:B------:R-:W-:Y:S01]  /*0250*/  FSEL R3, R3, 1, P0 ;  /* 0x3f80000003037808 */ /* 0x000fe20000000000 */
[----:B----4-:R-:W-:-:S04]  /*0260*/  FADD R5, R2, -R5 ;  /* 0x8000000502057221 */ /* 0x010fc80000000000 */
[----:B------:R-:W-:-:S04]  /*0270*/  @!P1 FMUL R3, R3, 16777216 ;  /* 0x4b80000003039820 */ /* 0x000fc80000400000 */
[----:B0-----:R-:W-:Y:S02]  /*0280*/  FMUL R4, R12, R3 ;  /* 0x000000030c047220 */ /* 0x001fe40000400000 */
[----:B------:R-:W0:Y:S02]  /*0290*/  LDC.64 R2, c[0x0][0x210] ;  /* 0x00008400ff027b82 */ /* 0x000e240000000a00 */
[----:B------:R-:W-:-:S04]  /*02a0*/  FMUL R4, R5, R4 ;  /* 0x0000000405047220 */ /* 0x000fc80000400000 */
[----:B---3--:R-:W-:-:S05]  /*02b0*/  FFMA R7, R8, R4, R7 ;  /* 0x0000000408077223 */ /* 0x008fca0000000007 */
[----:B------:R-:W-:Y:S01]  /*02c0*/  FSETP.GT.AND P0, PT, R7, RZ, PT ;  /* 0x000000ff0700720b */ /* 0x000fe20003f04000 */
[----:B0-----:R-:W-:-:S12]  /*02d0*/  IMAD.WIDE R2, R0, 0x4, R2 ;  /* 0x0000000400027825 */ /* 0x001fd800078e0202 */
[----:B--2---:R-:W-:-:S05]  /*02e0*/  @!P0 FMUL R7, R10, R7 ;  /* 0x000000070a078220 */ /* 0x004fca0000400000 */
[----:B------:R-:W-:Y:S01]  /*02f0*/  STG.E desc[UR4][R2.64], R7 ;  /* 0x0000000702007986 */ /* 0x000fe2000c101904 */
[----:B------:R-:W-:Y:S05]  /*0300*/  EXIT ;  /* 0x000000000000794d */ /* 0x000fea0003800000 */
.L_x_0:
[----:B------:R-:W-:-:S00]  /*0310*/  BRA `(.L_x_0) ;  /* 0xfffffffc00fc7947 */ /* 0x000fc0000383ffff */
[----:B------:R-:W-:-:S00]  /*0320*/  NOP ;  /* 0x0000000000007918 */ /* 0x000fc00000000000 */
        /* <DEDUP_REMOVED lines=13> */
.L_x_1:


//--------------------- .nv.global.init           --------------------------
	.section	.nv.global.init,"aw",@progbits
.nv.global.init:
	.type		_$_str,@object
	.size		_$_str,(_$_str_$_2 - _$_str)
_$_str:
        /*0000*/ 	.byte	0x5f, 0x5f, 0x43, 0x55, 0x44, 0x41, 0x5f, 0x46, 0x54, 0x5a, 0x00
	.type		_$_str_$_2,@object
	.size		_$_str_$_2,(.L_1 - _$_str_$_2)
_$_str_$_2:
        /*000b*/ 	.byte	0x5f, 0x5f, 0x43, 0x55, 0x44, 0x41, 0x5f, 0x50, 0x52, 0x45, 0x43, 0x5f, 0x53, 0x51, 0x52, 0x54
        /*001b*/ 	.byte	0x00
.L_1:


//--------------------- .nv.constant0.triton_poi_fused__native_batch_norm_legit_no_training__prelu_kernel_16 --------------------------
	.section	.nv.constant0.triton_poi_fused__native_batch_norm_legit_no_training__prelu_kernel_16,"a",@progbits
	.sectionflags	@""
	.align	4
.nv.constant0.triton_poi_fused__native_batch_norm_legit_no_training__prelu_kernel_16:
	.zero		588
